//
// Generated by NVIDIA NVVM Compiler
//
// Compiler Build ID: CL-36424714
// Cuda compilation tools, release 13.0, V13.0.88
// Based on NVVM 20.0.0
//

.version 9.0
.target sm_100
.address_size 64

	// .globl	_Z10ray_kernelP4Mesh
.extern .func  (.param .b32 func_retval0) vprintf
(
	.param .b64 vprintf_param_0,
	.param .b64 vprintf_param_1
)
;
.global .align 1 .b8 $str[25] = {72, 105, 116, 49, 58, 32, 37, 100, 32, 116, 61, 37, 46, 52, 102, 32, 102, 97, 99, 101, 61, 37, 100, 10};
.global .align 1 .b8 $str$1[25] = {72, 105, 116, 50, 58, 32, 37, 100, 32, 116, 61, 37, 46, 52, 102, 32, 102, 97, 99, 101, 61, 37, 100, 10};

.visible .entry _Z10ray_kernelP4Mesh(
	.param .u64 .ptr .align 1 _Z10ray_kernelP4Mesh_param_0
)
{
	.local .align 8 .b8 	__local_depot0[24];
	.reg .b64 	%SP;
	.reg .b64 	%SPL;
	.reg .pred 	%p<31>;
	.reg .b16 	%rs<21>;
	.reg .b32 	%r<60>;
	.reg .b32 	%f<133>;
	.reg .b64 	%rd<33>;
	.reg .b64 	%fd<9>;

	mov.u64 	%SPL, __local_depot0;
	cvta.local.u64 	%SP, %SPL;
	ld.param.u64 	%rd10, [_Z10ray_kernelP4Mesh_param_0];
	cvta.to.global.u64 	%rd1, %rd10;
	ld.global.u32 	%r1, [%rd1+16];
	setp.lt.s32 	%p1, %r1, 1;
	mov.f64 	%fd7, 0d412E848000000000;
	mov.b32 	%r48, 0;
	mov.u32 	%r49, %r48;
	@%p1 bra 	$L__BB0_8;
	ld.global.u64 	%rd11, [%rd1+8];
	ld.global.u64 	%rd2, [%rd1];
	neg.s32 	%r50, %r1;
	add.s64 	%rd31, %rd11, 4;
	mov.b16 	%rs17, 0;
	mov.f32 	%f129, 0f49742400;
	mov.b32 	%r51, 0;
	mov.u32 	%r49, %r51;
$L__BB0_2:
	ld.u32 	%r29, [%rd31+-4];
	ld.u32 	%r30, [%rd31];
	ld.u32 	%r31, [%rd31+4];
	mul.wide.s32 	%rd12, %r29, 12;
	add.s64 	%rd13, %rd2, %rd12;
	ld.f32 	%f2, [%rd13];
	ld.f32 	%f3, [%rd13+4];
	ld.f32 	%f4, [%rd13+8];
	mul.wide.s32 	%rd14, %r30, 12;
	add.s64 	%rd15, %rd2, %rd14;
	ld.f32 	%f53, [%rd15];
	ld.f32 	%f54, [%rd15+4];
	ld.f32 	%f55, [%rd15+8];
	mul.wide.s32 	%rd16, %r31, 12;
	add.s64 	%rd17, %rd2, %rd16;
	ld.f32 	%f56, [%rd17];
	ld.f32 	%f57, [%rd17+4];
	ld.f32 	%f58, [%rd17+8];
	sub.f32 	%f5, %f53, %f2;
	sub.f32 	%f6, %f54, %f3;
	sub.f32 	%f7, %f55, %f4;
	sub.f32 	%f8, %f56, %f2;
	sub.f32 	%f9, %f57, %f3;
	sub.f32 	%f10, %f58, %f4;
	mul.f32 	%f59, %f10, 0f00000000;
	mul.f32 	%f60, %f9, 0f00000000;
	sub.f32 	%f11, %f59, %f60;
	mul.f32 	%f61, %f8, 0f00000000;
	add.f32 	%f12, %f61, %f10;
	neg.f32 	%f62, %f9;
	sub.f32 	%f13, %f62, %f61;
	mul.f32 	%f63, %f5, %f11;
	fma.rn.f32 	%f64, %f6, %f12, %f63;
	fma.rn.f32 	%f14, %f7, %f13, %f64;
	abs.f32 	%f65, %f14;
	setp.lt.f32 	%p2, %f65, 0f358637BD;
	mov.b32 	%r53, 0;
	mov.b16 	%rs18, 0;
	mov.f32 	%f130, 0f00000000;
	@%p2 bra 	$L__BB0_6;
	rcp.rn.f32 	%f15, %f14;
	mov.f32 	%f67, 0f40A00000;
	sub.f32 	%f16, %f67, %f2;
	mov.f32 	%f68, 0f3F000000;
	sub.f32 	%f17, %f68, %f3;
	sub.f32 	%f18, %f68, %f4;
	mul.f32 	%f69, %f16, %f11;
	fma.rn.f32 	%f70, %f17, %f12, %f69;
	fma.rn.f32 	%f71, %f18, %f13, %f70;
	mul.f32 	%f19, %f71, %f15;
	setp.lt.f32 	%p3, %f19, 0f00000000;
	setp.gt.f32 	%p4, %f19, 0f3F800000;
	or.pred  	%p5, %p3, %p4;
	@%p5 bra 	$L__BB0_6;
	mul.f32 	%f73, %f17, %f7;
	mul.f32 	%f74, %f18, %f6;
	sub.f32 	%f20, %f73, %f74;
	mul.f32 	%f75, %f18, %f5;
	mul.f32 	%f76, %f16, %f7;
	sub.f32 	%f21, %f75, %f76;
	mul.f32 	%f77, %f16, %f6;
	mul.f32 	%f78, %f17, %f5;
	sub.f32 	%f22, %f77, %f78;
	mul.f32 	%f79, %f21, 0f00000000;
	sub.f32 	%f80, %f79, %f20;
	fma.rn.f32 	%f81, %f22, 0f00000000, %f80;
	mul.f32 	%f82, %f81, %f15;
	setp.lt.f32 	%p6, %f82, 0f00000000;
	add.f32 	%f83, %f19, %f82;
	setp.gt.f32 	%p7, %f83, 0f3F800000;
	or.pred  	%p8, %p6, %p7;
	@%p8 bra 	$L__BB0_6;
	mul.f32 	%f84, %f21, %f9;
	fma.rn.f32 	%f85, %f8, %f20, %f84;
	fma.rn.f32 	%f86, %f22, %f10, %f85;
	mul.f32 	%f87, %f86, %f15;
	setp.gt.f32 	%p9, %f87, 0f358637BD;
	setp.lt.f32 	%p10, %f87, %f129;
	and.pred  	%p11, %p9, %p10;
	selp.u16 	%rs18, 1, 0, %p11;
	selp.f32 	%f130, %f87, 0f00000000, %p11;
	selp.b32 	%r53, %r51, 0, %p11;
$L__BB0_6:
	setp.ne.s16 	%p12, %rs18, 0;
	setp.lt.f32 	%p13, %f130, %f129;
	and.pred  	%p14, %p12, %p13;
	selp.b16 	%rs17, %rs18, %rs17, %p14;
	selp.f32 	%f129, %f130, %f129, %p14;
	selp.b32 	%r49, %r53, %r49, %p14;
	add.s32 	%r51, %r51, 1;
	add.s32 	%r50, %r50, 1;
	setp.eq.s32 	%p15, %r50, 0;
	add.s64 	%rd31, %rd31, 12;
	@%p15 bra 	$L__BB0_7;
	bra.uni 	$L__BB0_2;
$L__BB0_7:
	cvt.u32.u16 	%r34, %rs17;
	and.b32  	%r48, %r34, 255;
	cvt.f64.f32 	%fd7, %f129;
$L__BB0_8:
	setp.lt.s32 	%p16, %r1, 1;
	mov.f64 	%fd8, 0d412E848000000000;
	mov.b32 	%r58, 0;
	mov.u32 	%r59, %r58;
	@%p16 bra 	$L__BB0_16;
	ld.global.u64 	%rd18, [%rd1+8];
	ld.global.u64 	%rd4, [%rd1];
	neg.s32 	%r54, %r1;
	add.s64 	%rd32, %rd18, 4;
	mov.b16 	%rs19, 0;
	mov.f32 	%f131, 0f49742400;
	mov.b32 	%r55, 0;
	mov.u32 	%r59, %r55;
$L__BB0_10:
	ld.u32 	%r38, [%rd32+-4];
	ld.u32 	%r39, [%rd32];
	ld.u32 	%r40, [%rd32+4];
	mul.wide.s32 	%rd19, %r38, 12;
	add.s64 	%rd20, %rd4, %rd19;
	ld.f32 	%f27, [%rd20];
	ld.f32 	%f28, [%rd20+4];
	ld.f32 	%f29, [%rd20+8];
	mul.wide.s32 	%rd21, %r39, 12;
	add.s64 	%rd22, %rd4, %rd21;
	ld.f32 	%f91, [%rd22];
	ld.f32 	%f92, [%rd22+4];
	ld.f32 	%f93, [%rd22+8];
	mul.wide.s32 	%rd23, %r40, 12;
	add.s64 	%rd24, %rd4, %rd23;
	ld.f32 	%f94, [%rd24];
	ld.f32 	%f95, [%rd24+4];
	ld.f32 	%f96, [%rd24+8];
	sub.f32 	%f30, %f91, %f27;
	sub.f32 	%f31, %f92, %f28;
	sub.f32 	%f32, %f93, %f29;
	sub.f32 	%f33, %f94, %f27;
	sub.f32 	%f34, %f95, %f28;
	sub.f32 	%f35, %f96, %f29;
	mul.f32 	%f97, %f35, 0f00000000;
	mul.f32 	%f98, %f34, 0f00000000;
	sub.f32 	%f36, %f97, %f98;
	mul.f32 	%f99, %f33, 0f00000000;
	add.f32 	%f37, %f99, %f35;
	neg.f32 	%f100, %f34;
	sub.f32 	%f38, %f100, %f99;
	mul.f32 	%f101, %f30, %f36;
	fma.rn.f32 	%f102, %f31, %f37, %f101;
	fma.rn.f32 	%f39, %f32, %f38, %f102;
	abs.f32 	%f103, %f39;
	setp.lt.f32 	%p17, %f103, 0f358637BD;
	mov.b32 	%r57, 0;
	mov.b16 	%rs20, 0;
	mov.f32 	%f132, 0f00000000;
	@%p17 bra 	$L__BB0_14;
	rcp.rn.f32 	%f40, %f39;
	mov.f32 	%f105, 0f40A00000;
	sub.f32 	%f41, %f105, %f27;
	mov.f32 	%f106, 0f3FC00000;
	sub.f32 	%f42, %f106, %f28;
	sub.f32 	%f43, %f106, %f29;
	mul.f32 	%f107, %f41, %f36;
	fma.rn.f32 	%f108, %f42, %f37, %f107;
	fma.rn.f32 	%f109, %f43, %f38, %f108;
	mul.f32 	%f44, %f109, %f40;
	setp.lt.f32 	%p18, %f44, 0f00000000;
	setp.gt.f32 	%p19, %f44, 0f3F800000;
	or.pred  	%p20, %p18, %p19;
	@%p20 bra 	$L__BB0_14;
	mul.f32 	%f111, %f42, %f32;
	mul.f32 	%f112, %f43, %f31;
	sub.f32 	%f45, %f111, %f112;
	mul.f32 	%f113, %f43, %f30;
	mul.f32 	%f114, %f41, %f32;
	sub.f32 	%f46, %f113, %f114;
	mul.f32 	%f115, %f41, %f31;
	mul.f32 	%f116, %f42, %f30;
	sub.f32 	%f47, %f115, %f116;
	mul.f32 	%f117, %f46, 0f00000000;
	sub.f32 	%f118, %f117, %f45;
	fma.rn.f32 	%f119, %f47, 0f00000000, %f118;
	mul.f32 	%f120, %f119, %f40;
	setp.lt.f32 	%p21, %f120, 0f00000000;
	add.f32 	%f121, %f44, %f120;
	setp.gt.f32 	%p22, %f121, 0f3F800000;
	or.pred  	%p23, %p21, %p22;
	@%p23 bra 	$L__BB0_14;
	mul.f32 	%f122, %f46, %f34;
	fma.rn.f32 	%f123, %f33, %f45, %f122;
	fma.rn.f32 	%f124, %f47, %f35, %f123;
	mul.f32 	%f125, %f124, %f40;
	setp.gt.f32 	%p24, %f125, 0f358637BD;
	setp.lt.f32 	%p25, %f125, %f131;
	and.pred  	%p26, %p24, %p25;
	selp.u16 	%rs20, 1, 0, %p26;
	selp.f32 	%f132, %f125, 0f00000000, %p26;
	selp.b32 	%r57, %r55, 0, %p26;
$L__BB0_14:
	setp.ne.s16 	%p27, %rs20, 0;
	setp.lt.f32 	%p28, %f132, %f131;
	and.pred  	%p29, %p27, %p28;
	selp.b16 	%rs19, %rs20, %rs19, %p29;
	selp.f32 	%f131, %f132, %f131, %p29;
	selp.b32 	%r59, %r57, %r59, %p29;
	add.s32 	%r55, %r55, 1;
	add.s32 	%r54, %r54, 1;
	setp.ne.s32 	%p30, %r54, 0;
	add.s64 	%rd32, %rd32, 12;
	@%p30 bra 	$L__BB0_10;
	cvt.u32.u16 	%r43, %rs19;
	and.b32  	%r58, %r43, 255;
	cvt.f64.f32 	%fd8, %f131;
$L__BB0_16:
	add.u64 	%rd25, %SP, 0;
	add.u64 	%rd26, %SPL, 0;
	st.local.u32 	[%rd26], %r48;
	st.local.f64 	[%rd26+8], %fd7;
	st.local.u32 	[%rd26+16], %r49;
	mov.u64 	%rd27, $str;
	cvta.global.u64 	%rd28, %rd27;
	{ // callseq 0, 0
	.param .b64 param0;
	st.param.b64 	[param0], %rd28;
	.param .b64 param1;
	st.param.b64 	[param1], %rd25;
	.param .b32 retval0;
	call.uni (retval0), 
	vprintf, 
	(
	param0, 
	param1
	);
	ld.param.b32 	%r44, [retval0];
	} // callseq 0
	st.local.u32 	[%rd26], %r58;
	st.local.f64 	[%rd26+8], %fd8;
	st.local.u32 	[%rd26+16], %r59;
	mov.u64 	%rd29, $str$1;
	cvta.global.u64 	%rd30, %rd29;
	{ // callseq 1, 0
	.param .b64 param0;
	st.param.b64 	[param0], %rd30;
	.param .b64 param1;
	st.param.b64 	[param1], %rd25;
	.param .b32 retval0;
	call.uni (retval0), 
	vprintf, 
	(
	param0, 
	param1
	);
	ld.param.b32 	%r46, [retval0];
	} // callseq 1
	ret;

}


// ===== COMPILED SASS (sm_100) =====

	.target	sm_100

	.elftype	@"ET_EXEC"


//--------------------- .note.nv.tkinfo           --------------------------
	.section	.note.nv.tkinfo,"",@"SHT_NOTE"
	.sectionflags	@"SHF_NOTE_NV_TKINFO"
	.tkinfo
        /*0018*/ 	.word	0x00000002
        /*0030*/ 	.string	""
        /*0030*/ 	.string	"ptxas"
        /*0030*/ 	.string	"Cuda compilation tools, release 13.0, V13.0.88"
        /*0030*/ 	.string	"Build cuda_13.0.r13.0/compiler.36424714_0"
        /*0030*/ 	.string	"-arch sm_100 -m 64 "



//--------------------- .note.nv.cuinfo           --------------------------
	.section	.note.nv.cuinfo,"",@"SHT_NOTE"
	.sectionflags	@"SHF_NOTE_NV_CUINFO"
        /*0018*/ 	.short	0x0002
        /*001a*/ 	.short	0x0064
        /*001c*/ 	.short	0x0082
	.zero		2


//--------------------- .nv.info                  --------------------------
	.section	.nv.info,"",@"SHT_CUDA_INFO"
	.align	4


	//----- nvinfo : EIATTR_REGCOUNT
	.align		4
        /*0000*/ 	.byte	0x04, 0x2f
        /*0002*/ 	.short	(.L_3 - .L_2)
	.align		4
.L_2:
        /*0004*/ 	.word	index@(_Z10ray_kernelP4Mesh)
        /*0008*/ 	.word	0x00000025


	//----- nvinfo : EIATTR_FRAME_SIZE
	.align		4
.L_3:
        /*000c*/ 	.byte	0x04, 0x11
        /*000e*/ 	.short	(.L_5 - .L_4)
	.align		4
.L_4:
        /*0010*/ 	.word	index@($__internal_0_$__cuda_sm20_rcp_rn_f32_slowpath)
        /*0014*/ 	.word	0x00000018


	//----- nvinfo : EIATTR_FRAME_SIZE
	.align		4
.L_5:
        /*0018*/ 	.byte	0x04, 0x11
        /*001a*/ 	.short	(.L_7 - .L_6)
	.align		4
.L_6:
        /*001c*/ 	.word	index@(_Z10ray_kernelP4Mesh)
        /*0020*/ 	.word	0x00000018


	//----- nvinfo : EIATTR_MIN_STACK_SIZE
	.align		4
.L_7:
        /*0024*/ 	.byte	0x04, 0x12
        /*0026*/ 	.short	(.L_9 - .L_8)
	.align		4
.L_8:
        /*0028*/ 	.word	index@(_Z10ray_kernelP4Mesh)
        /*002c*/ 	.word	0x00000018
.L_9:


//--------------------- .nv.compat                --------------------------
	.section	.nv.compat,"",@"SHT_CUDA_COMPAT_INFO"
	.align	4
        /*0000*/ 	.byte	0x02, 0x09, 0x00, 0x00, 0x02, 0x02, 0x01, 0x00, 0x02, 0x05, 0x05, 0x00, 0x03, 0x07, 0x01, 0x01
        /*0010*/ 	.byte	0x02, 0x03, 0x00, 0x00, 0x02, 0x06, 0x01, 0x00, 0x04, 0x0b, 0x08, 0x00, 0x01, 0x00, 0x00, 0x00
        /*0020*/ 	.byte	0x00, 0x00, 0x00, 0x00


//--------------------- .nv.info._Z10ray_kernelP4Mesh --------------------------
	.section	.nv.info._Z10ray_kernelP4Mesh,"",@"SHT_CUDA_INFO"
	.sectionflags	@""
	.align	4


	//----- nvinfo : EIATTR_CUDA_API_VERSION
	.align		4
        /*0000*/ 	.byte	0x04, 0x37
        /*0002*/ 	.short	(.L_11 - .L_10)
.L_10:
        /*0004*/ 	.word	0x00000082


	//----- nvinfo : EIATTR_KPARAM_INFO
	.align		4
.L_11:
        /*0008*/ 	.byte	0x04, 0x17
        /*000a*/ 	.short	(.L_13 - .L_12)
.L_12:
        /*000c*/ 	.word	0x00000000
        /*0010*/ 	.short	0x0000
        /*0012*/ 	.short	0x0000
        /*0014*/ 	.byte	0x00, 0xf5, 0x21, 0x00


	//----- nvinfo : EIATTR_SPARSE_MMA_MASK
	.align		4
.L_13:
        /*0018*/ 	.byte	0x03, 0x50
        /*001a*/ 	.short	0x0000


	//----- nvinfo : EIATTR_MAXREG_COUNT
	.align		4
        /*001c*/ 	.byte	0x03, 0x1b
        /*001e*/ 	.short	0x00ff


	//----- nvinfo : EIATTR_EXTERNS
	.align		4
        /*0020*/ 	.byte	0x04, 0x0f
        /*0022*/ 	.short	(.L_15 - .L_14)


	//   ....[0]....
	.align		4
.L_14:
        /*0024*/ 	.word	index@(vprintf)


	//----- nvinfo : EIATTR_MERCURY_ISA_VERSION
	.align		4
.L_15:
        /*0028*/ 	.byte	0x03, 0x5f
        /*002a*/ 	.short	0x0101


	//----- nvinfo : EIATTR_VRC_CTA_INIT_COUNT
	.align		4
        /*002c*/ 	.byte	0x02, 0x4a
	.zero		1
	.zero		1


	//----- nvinfo : EIATTR_SYSCALL_OFFSETS
	.align		4
        /*0030*/ 	.byte	0x04, 0x46
        /*0032*/ 	.short	(.L_17 - .L_16)


	//   ....[0]....
.L_16:
        /*0034*/ 	.word	0x00001040


	//   ....[1]....
        /*0038*/ 	.word	0x000010f0


	//----- nvinfo : EIATTR_EXIT_INSTR_OFFSETS
	.align		4
.L_17:
        /*003c*/ 	.byte	0x04, 0x1c
        /*003e*/ 	.short	(.L_19 - .L_18)


	//   ....[0]....
.L_18:
        /*0040*/ 	.word	0x00001100


	//----- nvinfo : EIATTR_CRS_STACK_SIZE
	.align		4
.L_19:
        /*0044*/ 	.byte	0x04, 0x1e
        /*0046*/ 	.short	(.L_21 - .L_20)
.L_20:
        /*0048*/ 	.word	0x00000000


	//----- nvinfo : EIATTR_CBANK_PARAM_SIZE
	.align		4
.L_21:
        /*004c*/ 	.byte	0x03, 0x19
        /*004e*/ 	.short	0x0008


	//----- nvinfo : EIATTR_PARAM_CBANK
	.align		4
        /*0050*/ 	.byte	0x04, 0x0a
        /*0052*/ 	.short	(.L_23 - .L_22)
	.align		4
.L_22:
        /*0054*/ 	.word	index@(.nv.constant0._Z10ray_kernelP4Mesh)
        /*0058*/ 	.short	0x0380
        /*005a*/ 	.short	0x0008


	//----- nvinfo : EIATTR_SW_WAR
	.align		4
.L_23:
        /*005c*/ 	.byte	0x04, 0x36
        /*005e*/ 	.short	(.L_25 - .L_24)
.L_24:
        /*0060*/ 	.word	0x00000008
.L_25:


//--------------------- .nv.callgraph             --------------------------
	.section	.nv.callgraph,"",@"SHT_CUDA_CALLGRAPH"
	.align	4
	.sectionentsize	8
	.align		4
        /*0000*/ 	.word	0x00000000
	.align		4
        /*0004*/ 	.word	0xffffffff
	.align		4
        /*0008*/ 	.word	index@(_Z10ray_kernelP4Mesh)
	.align		4
        /*000c*/ 	.word	index@(vprintf)
	.align		4
        /*0010*/ 	.word	0x00000000
	.align		4
        /*0014*/ 	.word	0xfffffffe
	.align		4
        /*0018*/ 	.word	0x00000000
	.align		4
        /*001c*/ 	.word	0xfffffffd
	.align		4
        /*0020*/ 	.word	0x00000000
	.align		4
        /*0024*/ 	.word	0xfffffffc


//--------------------- .nv.constant4             --------------------------
	.section	.nv.constant4,"a",@progbits
	.align	8
	.align		8
.nv.constant4:
        /*0000*/ 	.dword	vprintf
	.align		8
        /*0008*/ 	.dword	$str
	.align		8
        /*0010*/ 	.dword	$str$1


//--------------------- .text._Z10ray_kernelP4Mesh --------------------------
	.section	.text._Z10ray_kernelP4Mesh,"ax",@progbits
	.align	128
        .global         _Z10ray_kernelP4Mesh
        .type           _Z10ray_kernelP4Mesh,@function
        .size           _Z10ray_kernelP4Mesh,(.L_x_21 - _Z10ray_kernelP4Mesh)
        .other          _Z10ray_kernelP4Mesh,@"STO_CUDA_ENTRY STV_DEFAULT"
_Z10ray_kernelP4Mesh:
.text._Z10ray_kernelP4Mesh:
[----:B------:R-:W0:Y:S08]  /*0000*/  LDC R1, c[0x0][0x37c] ;  /* 0x0000df00ff017b82 */ /* 0x000e300000000800 */
[----:B------:R-:W1:Y:S01]  /*0010*/  LDC.64 R4, c[0x0][0x380] ;  /* 0x0000e000ff047b82 */ /* 0x000e620000000a00 */
[----:B------:R-:W1:Y:S01]  /*0020*/  LDCU.64 UR10, c[0x0][0x358] ;  /* 0x00006b00ff0a77ac */ /* 0x000e620008000a00 */
[----:B0-----:R-:W-:Y:S01]  /*0030*/  IADD3 R1, PT, PT, R1, -0x18, RZ ;  /* 0xffffffe801017810 */ /* 0x001fe20007ffe0ff */
[----:B-1----:R-:W2:Y:S01]  /*0040*/  LDG.E R0, desc[UR10][R4.64+0x10] ;  /* 0x0000100a04007981 */ /* 0x002ea2000c1e1900 */
[----:B------:R-:W0:Y:S02]  /*0050*/  LDCU UR4, c[0x0][0x2f8] ;  /* 0x00005f00ff0477ac */ /* 0x000e240008000800 */
[----:B------:R-:W-:Y:S01]  /*0060*/  R2UR UR36, R1 ;  /* 0x00000000012472ca */ /* 0x000fe200000e0000 */
[----:B------:R-:W-:Y:S01]  /*0070*/  IMAD.MOV.U32 R8, RZ, RZ, RZ ;  /* 0x000000ffff087224 */ /* 0x000fe200078e00ff */
[----:B------:R-:W-:Y:S01]  /*0080*/  MOV R3, 0x412e8480 ;  /* 0x412e848000037802 */ /* 0x000fe20000000f00 */
[----:B------:R-:W1:Y:S01]  /*0090*/  LDCU UR5, c[0x0][0x2fc] ;  /* 0x00005f80ff0577ac */ /* 0x000e620008000800 */
[----:B------:R-:W-:-:S09]  /*00a0*/  IMAD.MOV.U32 R2, RZ, RZ, 0x0 ;  /* 0x00000000ff027424 */ /* 0x000fd200078e00ff */
[----:B0-----:R-:W-:-:S04]  /*00b0*/  UIADD3 UR36, UP0, UPT, UR36, UR4, URZ ;  /* 0x0000000424247290 */ /* 0x001fc8000ff1e0ff */
[----:B-1----:R-:W-:Y:S01]  /*00c0*/  UIADD3.X UR37, UPT, UPT, URZ, UR5, URZ, UP0, !UPT ;  /* 0x00000005ff257290 */ /* 0x002fe200087fe4ff */
[----:B--2---:R-:W-:Y:S01]  /*00d0*/  R2UR UR8, R0 ;  /* 0x00000000000872ca */ /* 0x004fe200000e0000 */
[----:B------:R-:W-:-:S12]  /*00e0*/  HFMA2 R0, -RZ, RZ, 0, 0 ;  /* 0x00000000ff007431 */ /* 0x000fd800000001ff */
[----:B------:R-:W-:-:S09]  /*00f0*/  UISETP.GE.AND UP0, UPT, UR8, 0x1, UPT ;  /* 0x000000010800788c */ /* 0x000fd2000bf06270 */
[----:B------:R-:W-:Y:S05]  /*0100*/  BRA.U !UP0, `(.L_x_0) ;  /* 0x0000000508c07547 */ /* 0x000fea000b800000 */
[----:B------:R-:W2:Y:S04]  /*0110*/  LDG.E.64 R2, desc[UR10][R4.64+0x8] ;  /* 0x0000080a04027981 */ /* 0x000ea8000c1e1b00 */
[----:B------:R0:W5:Y:S01]  /*0120*/  LDG.E.64 R6, desc[UR10][R4.64] ;  /* 0x0000000a04067981 */ /* 0x000162000c1e1b00 */
[----:B------:R-:W-:Y:S01]  /*0130*/  PRMT R8, RZ, 0x7610, R8 ;  /* 0x00007610ff087816 */ /* 0x000fe20000000008 */
[----:B------:R-:W-:Y:S01]  /*0140*/  UIADD3 UR9, UPT, UPT, -UR8, URZ, URZ ;  /* 0x000000ff08097290 */ /* 0x000fe2000fffe1ff */
[----:B------:R-:W-:Y:S02]  /*0150*/  MOV R0, RZ ;  /* 0x000000ff00007202 */ /* 0x000fe40000000f00 */
[----:B--2---:R-:W-:Y:S02]  /*0160*/  R2UR UR4, R2 ;  /* 0x00000000020472ca */ /* 0x004fe400000e0000 */
[----:B------:R-:W-:Y:S01]  /*0170*/  R2UR UR5, R3 ;  /* 0x00000000030572ca */ /* 0x000fe200000e0000 */
[----:B------:R-:W-:-:S10]  /*0180*/  IMAD.MOV.U32 R3, RZ, RZ, 0x49742400 ;  /* 0x49742400ff037424 */ /* 0x000fd400078e00ff */
[----:B------:R-:W-:-:S03]  /*0190*/  UIADD3 UR6, UP0, UPT, UR4, 0x4, URZ ;  /* 0x0000000404067890 */ /* 0x000fc6000ff1e0ff */
[----:B------:R-:W-:Y:S01]  /*01a0*/  UMOV UR4, URZ ;  /* 0x000000ff00047c82 */ /* 0x000fe20008000000 */
[----:B0-----:R-:W-:-:S12]  /*01b0*/  UIADD3.X UR7, UPT, UPT, URZ, UR5, URZ, UP0, !UPT ;  /* 0x00000005ff077290 */ /* 0x001fd800087fe4ff */
.L_x_6:
[----:B------:R-:W-:Y:S01]  /*01c0*/  MOV R21, UR7 ;  /* 0x0000000700157c02 */ /* 0x000fe20008000f00 */
[----:B------:R-:W-:Y:S01]  /*01d0*/  IMAD.U32 R10, RZ, RZ, UR6 ;  /* 0x00000006ff0a7e24 */ /* 0x000fe2000f8e00ff */
[----:B------:R-:W-:Y:S01]  /*01e0*/  MOV R11, UR7 ;  /* 0x00000007000b7c02 */ /* 0x000fe20008000f00 */
[----:B------:R-:W-:Y:S01]  /*01f0*/  IMAD.U32 R20, RZ, RZ, UR6 ;  /* 0x00000006ff147e24 */ /* 0x000fe2000f8e00ff */
[----:B------:R-:W-:-:S03]  /*0200*/  MOV R19, UR7 ;  /* 0x0000000700137c02 */ /* 0x000fc60008000f00 */
[----:B------:R-:W2:Y:S01]  /*0210*/  LD.E R5, desc[UR10][R10.64+-0x4] ;  /* 0xfffffc0a0a057980 */ /* 0x000ea2000c101900 */
[----:B------:R-:W-:-:S03]  /*0220*/  IMAD.U32 R18, RZ, RZ, UR6 ;  /* 0x00000006ff127e24 */ /* 0x000fc6000f8e00ff */
[----:B------:R-:W3:Y:S04]  /*0230*/  LD.E R21, desc[UR10][R20.64+0x4] ;  /* 0x0000040a14157980 */ /* 0x000ee8000c101900 */
[----:B------:R-:W4:Y:S01]  /*0240*/  LD.E R17, desc[UR10][R18.64] ;  /* 0x0000000a12117980 */ /* 0x000f22000c101900 */
[----:B--2--5:R-:W-:-:S04]  /*0250*/  IMAD.WIDE R4, R5, 0xc, R6 ;  /* 0x0000000c05047825 */ /* 0x024fc800078e0206 */
[--C-:B---3--:R-:W-:Y:S01]  /*0260*/  IMAD.WIDE R24, R21, 0xc, R6.reuse ;  /* 0x0000000c15187825 */ /* 0x108fe200078e0206 */
[----:B------:R-:W2:Y:S04]  /*0270*/  LD.E R12, desc[UR10][R4.64+0x4] ;  /* 0x0000040a040c7980 */ /* 0x000ea8000c101900 */
[----:B------:R-:W2:Y:S01]  /*0280*/  LD.E R9, desc[UR10][R24.64+0x4] ;  /* 0x0000040a18097980 */ /* 0x000ea2000c101900 */
[----:B----4-:R-:W-:-:S03]  /*0290*/  IMAD.WIDE R16, R17, 0xc, R6 ;  /* 0x0000000c11107825 */ /* 0x010fc600078e0206 */
[----:B------:R-:W3:Y:S04]  /*02a0*/  LD.E R13, desc[UR10][R4.64+0x8] ;  /* 0x0000080a040d7980 */ /* 0x000ee8000c101900 */
[----:B------:R-:W3:Y:S04]  /*02b0*/  LD.E R2, desc[UR10][R24.64+0x8] ;  /* 0x0000080a18027980 */ /* 0x000ee8000c101900 */
[----:B------:R-:W4:Y:S04]  /*02c0*/  LD.E R14, desc[UR10][R4.64] ;  /* 0x0000000a040e7980 */ /* 0x000f28000c101900 */
[----:B------:R-:W4:Y:S04]  /*02d0*/  LD.E R15, desc[UR10][R16.64] ;  /* 0x0000000a100f7980 */ /* 0x000f28000c101900 */
[----:B------:R-:W4:Y:S04]  /*02e0*/  LD.E R21, desc[UR10][R24.64] ;  /* 0x0000000a18157980 */ /* 0x000f28000c101900 */
[----:B------:R-:W4:Y:S04]  /*02f0*/  LD.E R19, desc[UR10][R16.64+0x4] ;  /* 0x0000040a10137980 */ /* 0x000f28000c101900 */
[----:B------:R0:W4:Y:S01]  /*0300*/  LD.E R20, desc[UR10][R16.64+0x8] ;  /* 0x0000080a10147980 */ /* 0x000122000c101900 */
[----:B------:R-:W-:Y:S01]  /*0310*/  BSSY.RECONVERGENT B0, `(.L_x_1) ;  /* 0x0000041000007945 */ /* 0x000fe20003800200 */
[----:B0-----:R-:W-:Y:S01]  /*0320*/  CS2R R16, SRZ ;  /* 0x0000000000107805 */ /* 0x001fe2000001ff00 */
[----:B--2---:R-:W-:Y:S01]  /*0330*/  FADD R9, -R12, R9 ;  /* 0x000000090c097221 */ /* 0x004fe20000000100 */
[----:B---3--:R-:W-:-:S03]  /*0340*/  FADD R11, -R13, R2 ;  /* 0x000000020d0b7221 */ /* 0x008fc60000000100 */
[----:B------:R-:W-:-:S04]  /*0350*/  FMUL R2, RZ, R9 ;  /* 0x00000009ff027220 */ /* 0x000fc80000400000 */
[----:B------:R-:W-:Y:S01]  /*0360*/  FFMA R22, RZ, R11, -R2 ;  /* 0x0000000bff167223 */ /* 0x000fe20000000802 */
[C---:B----4-:R-:W-:Y:S01]  /*0370*/  FADD R15, -R14.reuse, R15 ;  /* 0x0000000f0e0f7221 */ /* 0x050fe20000000100 */
[----:B------:R-:W-:-:S03]  /*0380*/  FADD R10, -R14, R21 ;  /* 0x000000150e0a7221 */ /* 0x000fc60000000100 */
[----:B------:R-:W-:Y:S01]  /*0390*/  FMUL R5, R15, R22 ;  /* 0x000000160f057220 */ /* 0x000fe20000400000 */
[----:B------:R-:W-:Y:S01]  /*03a0*/  FADD R18, -R12, R19 ;  /* 0x000000130c127221 */ /* 0x000fe20000000100 */
[-C--:B------:R-:W-:Y:S01]  /*03b0*/  FFMA R21, RZ, R10.reuse, R11 ;  /* 0x0000000aff157223 */ /* 0x080fe2000000000b */
[----:B------:R-:W-:Y:S01]  /*03c0*/  FFMA R23, -RZ, R10, -R9 ;  /* 0x0000000aff177223 */ /* 0x000fe20000000909 */
[----:B------:R-:W-:Y:S01]  /*03d0*/  PRMT R19, RZ, 0x7610, R19 ;  /* 0x00007610ff137816 */ /* 0x000fe20000000013 */
[----:B------:R-:W-:Y:S01]  /*03e0*/  FADD R2, -R13, R20 ;  /* 0x000000140d027221 */ /* 0x000fe20000000100 */
[----:B------:R-:W-:-:S04]  /*03f0*/  FFMA R5, R18, R21, R5 ;  /* 0x0000001512057223 */ /* 0x000fc80000000005 */
[----:B------:R-:W-:-:S05]  /*0400*/  FFMA R25, R2, R23, R5 ;  /* 0x0000001702197223 */ /* 0x000fca0000000005 */
[----:B------:R-:W-:-:S13]  /*0410*/  FSETP.GEU.AND P0, PT, |R25|, 9.9999999747524270788e-07, PT ;  /* 0x358637bd1900780b */ /* 0x000fda0003f0e200 */
[----:B------:R-:W-:Y:S05]  /*0420*/  @!P0 BRA `(.L_x_2) ;  /* 0x0000000000bc8947 */ /* 0x000fea0003800000 */
[----:B------:R-:W-:Y:S01]  /*0430*/  VIADD R4, R25, 0x1800000 ;  /* 0x0180000019047836 */ /* 0x000fe20000000000 */
[----:B------:R-:W-:Y:S04]  /*0440*/  BSSY.RECONVERGENT B1, `(.L_x_3) ;  /* 0x000000d000017945 */ /* 0x000fe80003800200 */
[----:B------:R-:W-:-:S04]  /*0450*/  LOP3.LUT R4, R4, 0x7f800000, RZ, 0xc0, !PT ;  /* 0x7f80000004047812 */ /* 0x000fc800078ec0ff */
[----:B------:R-:W-:-:S13]  /*0460*/  ISETP.GT.U32.AND P0, PT, R4, 0x1ffffff, PT ;  /* 0x01ffffff0400780c */ /* 0x000fda0003f04070 */
[----:B------:R-:W-:Y:S05]  /*0470*/  @P0 BRA `(.L_x_4) ;  /* 0x0000000000140947 */ /* 0x000fea0003800000 */
[----:B------:R-:W-:Y:S02]  /*0480*/  MOV R4, R25 ;  /* 0x0000001900047202 */ /* 0x000fe40000000f00 */
[----:B------:R-:W-:-:S07]  /*0490*/  MOV R20, 0x4b0 ;  /* 0x000004b000147802 */ /* 0x000fce0000000f00 */
[----:B------:R-:W-:Y:S05]  /*04a0*/  CALL.REL.NOINC `($__internal_0_$__cuda_sm20_rcp_rn_f32_slowpath) ;  /* 0x0000000c00187944 */ /* 0x000fea0003c00000 */
[----:B------:R-:W-:Y:S01]  /*04b0*/  MOV R4, R28 ;  /* 0x0000001c00047202 */ /* 0x000fe20000000f00 */
[----:B------:R-:W-:Y:S06]  /*04c0*/  BRA `(.L_x_5) ;  /* 0x0000000000107947 */ /* 0x000fec0003800000 */
.L_x_4:
[----:B------:R-:W0:Y:S02]  /*04d0*/  MUFU.RCP R4, R25 ;  /* 0x0000001900047308 */ /* 0x000e240000001000 */
[----:B0-----:R-:W-:-:S04]  /*04e0*/  FFMA R5, R25, R4, -1 ;  /* 0xbf80000019057423 */ /* 0x001fc80000000004 */
[----:B------:R-:W-:-:S04]  /*04f0*/  FADD.FTZ R5, -R5, -RZ ;  /* 0x800000ff05057221 */ /* 0x000fc80000010100 */
[----:B------:R-:W-:-:S07]  /*0500*/  FFMA R4, R4, R5, R4 ;  /* 0x0000000504047223 */ /* 0x000fce0000000004 */
.L_x_5:
[----:B------:R-:W-:Y:S05]  /*0510*/  BSYNC.RECONVERGENT B1 ;  /* 0x0000000000017941 */ /* 0x000fea0003800200 */
.L_x_3:
[----:B------:R-:W-:Y:S01]  /*0520*/  FADD R25, -R14, 5 ;  /* 0x40a000000e197421 */ /* 0x000fe20000000100 */
[----:B------:R-:W-:Y:S01]  /*0530*/  FADD R14, -R12, 0.5 ;  /* 0x3f0000000c0e7421 */ /* 0x000fe20000000100 */
[----:B------:R-:W-:Y:S02]  /*0540*/  FADD R27, -R13, 0.5 ;  /* 0x3f0000000d1b7421 */ /* 0x000fe40000000100 */
[----:B------:R-:W-:-:S04]  /*0550*/  FMUL R22, R22, R25 ;  /* 0x0000001916167220 */ /* 0x000fc80000400000 */
[----:B------:R-:W-:-:S04]  /*0560*/  FFMA R22, R21, R14, R22 ;  /* 0x0000000e15167223 */ /* 0x000fc80000000016 */
[----:B------:R-:W-:-:S04]  /*0570*/  FFMA R23, R23, R27, R22 ;  /* 0x0000001b17177223 */ /* 0x000fc80000000016 */
[----:B------:R-:W-:-:S05]  /*0580*/  FMUL R20, R23, R4 ;  /* 0x0000000417147220 */ /* 0x000fca0000400000 */
[----:B------:R-:W-:-:S04]  /*0590*/  FSETP.GT.AND P0, PT, R20, 1, PT ;  /* 0x3f8000001400780b */ /* 0x000fc80003f04000 */
[----:B------:R-:W-:-:S13]  /*05a0*/  FSETP.LT.OR P0, PT, R20, RZ, P0 ;  /* 0x000000ff1400720b */ /* 0x000fda0000701400 */
[----:B------:R-:W-:Y:S05]  /*05b0*/  @P0 BRA `(.L_x_2) ;  /* 0x0000000000580947 */ /* 0x000fea0003800000 */
[----:B------:R-:W-:Y:S01]  /*05c0*/  FMUL R5, R18, R27 ;  /* 0x0000001b12057220 */ /* 0x000fe20000400000 */
[C---:B------:R-:W-:Y:S01]  /*05d0*/  FMUL R12, R2.reuse, R25 ;  /* 0x00000019020c7220 */ /* 0x040fe20000400000 */
[CC--:B------:R-:W-:Y:S02]  /*05e0*/  FMUL R13, R15.reuse, R14.reuse ;  /* 0x0000000e0f0d7220 */ /* 0x0c0fe40000400000 */
[----:B------:R-:W-:Y:S01]  /*05f0*/  FFMA R2, R2, R14, -R5 ;  /* 0x0000000e02027223 */ /* 0x000fe20000000805 */
[----:B------:R-:W-:Y:S01]  /*0600*/  FFMA R15, R15, R27, -R12 ;  /* 0x0000001b0f0f7223 */ /* 0x000fe2000000080c */
[----:B------:R-:W-:-:S03]  /*0610*/  FFMA R18, R18, R25, -R13 ;  /* 0x0000001912127223 */ /* 0x000fc6000000080d */
[----:B------:R-:W-:-:S04]  /*0620*/  FFMA R5, RZ, R15, -R2 ;  /* 0x0000000fff057223 */ /* 0x000fc80000000802 */
[----:B------:R-:W-:-:S04]  /*0630*/  FFMA R5, RZ, R18, R5 ;  /* 0x00000012ff057223 */ /* 0x000fc80000000005 */
[----:B------:R-:W-:-:S04]  /*0640*/  FMUL R5, R5, R4 ;  /* 0x0000000405057220 */ /* 0x000fc80000400000 */
[----:B------:R-:W-:-:S05]  /*0650*/  FADD R12, R20, R5 ;  /* 0x00000005140c7221 */ /* 0x000fca0000000000 */
[----:B------:R-:W-:-:S04]  /*0660*/  FSETP.GT.AND P0, PT, R12, 1, PT ;  /* 0x3f8000000c00780b */ /* 0x000fc80003f04000 */
[----:B------:R-:W-:-:S13]  /*0670*/  FSETP.LT.OR P0, PT, R5, RZ, P0 ;  /* 0x000000ff0500720b */ /* 0x000fda0000701400 */
[----:B------:R-:W-:Y:S05]  /*0680*/  @P0 BRA `(.L_x_2) ;  /* 0x0000000000240947 */ /* 0x000fea0003800000 */
[----:B------:R-:W-:-:S04]  /*0690*/  FMUL R9, R9, R15 ;  /* 0x0000000f09097220 */ /* 0x000fc80000400000 */
[----:B------:R-:W-:-:S04]  /*06a0*/  FFMA R2, R10, R2, R9 ;  /* 0x000000020a027223 */ /* 0x000fc80000000009 */
[----:B------:R-:W-:-:S04]  /*06b0*/  FFMA R11, R11, R18, R2 ;  /* 0x000000120b0b7223 */ /* 0x000fc80000000002 */
[----:B------:R-:W-:-:S05]  /*06c0*/  FMUL R4, R11, R4 ;  /* 0x000000040b047220 */ /* 0x000fca0000400000 */
[----:B------:R-:W-:-:S04]  /*06d0*/  FSETP.GEU.AND P0, PT, R4, R3, PT ;  /* 0x000000030400720b */ /* 0x000fc80003f0e000 */
[----:B------:R-:W-:-:S04]  /*06e0*/  FSETP.GT.AND P0, PT, R4, 9.9999999747524270788e-07, !P0 ;  /* 0x358637bd0400780b */ /* 0x000fc80004704000 */
[----:B------:R-:W-:Y:S02]  /*06f0*/  SEL R19, RZ, 0x1, !P0 ;  /* 0x00000001ff137807 */ /* 0x000fe40004000000 */
[----:B------:R-:W-:Y:S02]  /*0700*/  FSEL R16, R4, RZ, P0 ;  /* 0x000000ff04107208 */ /* 0x000fe40000000000 */
[----:B------:R-:W-:-:S07]  /*0710*/  SEL R17, RZ, UR4, !P0 ;  /* 0x00000004ff117c07 */ /* 0x000fce000c000000 */
.L_x_2:
[----:B------:R-:W-:Y:S05]  /*0720*/  BSYNC.RECONVERGENT B0 ;  /* 0x0000000000007941 */ /* 0x000fea0003800200 */
.L_x_1:
[----:B------:R-:W-:Y:S01]  /*0730*/  UIADD3 UR6, UP0, UPT, UR6, 0xc, URZ ;  /* 0x0000000c06067890 */ /* 0x000fe2000ff1e0ff */
[----:B------:R-:W-:Y:S01]  /*0740*/  PRMT R2, R19, 0x9910, RZ ;  /* 0x0000991013027816 */ /* 0x000fe200000000ff */
[----:B------:R-:W-:Y:S01]  /*0750*/  UIADD3 UR9, UPT, UPT, UR9, 0x1, URZ ;  /* 0x0000000109097890 */ /* 0x000fe2000fffe0ff */
[----:B------:R-:W-:Y:S01]  /*0760*/  FSETP.GEU.AND P0, PT, R16, R3, PT ;  /* 0x000000031000720b */ /* 0x000fe20003f0e000 */
[----:B------:R-:W-:Y:S02]  /*0770*/  UIADD3.X UR7, UPT, UPT, URZ, UR7, URZ, UP0, !UPT ;  /* 0x00000007ff077290 */ /* 0x000fe400087fe4ff */
[----:B------:R-:W-:Y:S01]  /*0780*/  UISETP.NE.AND UP0, UPT, UR9, URZ, UPT ;  /* 0x000000ff0900728c */ /* 0x000fe2000bf05270 */
[----:B------:R-:W-:Y:S01]  /*0790*/  ISETP.NE.AND P0, PT, R2, RZ, !P0 ;  /* 0x000000ff0200720c */ /* 0x000fe20004705270 */
[----:B------:R-:W-:-:S03]  /*07a0*/  UIADD3 UR4, UPT, UPT, UR4, 0x1, URZ ;  /* 0x0000000104047890 */ /* 0x000fc6000fffe0ff */
[----:B------:R-:W-:Y:S02]  /*07b0*/  SEL R8, R19, R8, P0 ;  /* 0x0000000813087207 */ /* 0x000fe40000000000 */
[----:B------:R-:W-:Y:S02]  /*07c0*/  FSEL R3, R16, R3, P0 ;  /* 0x0000000310037208 */ /* 0x000fe40000000000 */
[----:B------:R-:W-:Y:S01]  /*07d0*/  SEL R0, R17, R0, P0 ;  /* 0x0000000011007207 */ /* 0x000fe20000000000 */
[----:B------:R-:W-:Y:S06]  /*07e0*/  BRA.U UP0, `(.L_x_6) ;  /* 0xfffffff900747547 */ /* 0x000fec000b83ffff */
[----:B------:R-:W0:Y:S01]  /*07f0*/  F2F.F64.F32 R2, R3 ;  /* 0x0000000300027310 */ /* 0x000e220000201800 */
[----:B------:R-:W-:-:S07]  /*0800*/  LOP3.LUT R8, R8, 0xff, RZ, 0xc0, !PT ;  /* 0x000000ff08087812 */ /* 0x000fce00078ec0ff */
.L_x_0:
[----:B------:R-:W-:Y:S01]  /*0810*/  UISETP.GE.AND UP0, UPT, UR8, 0x1, UPT ;  /* 0x000000010800788c */ /* 0x000fe2000bf06270 */
[----:B------:R-:W-:Y:S01]  /*0820*/  IMAD.MOV.U32 R22, RZ, RZ, RZ ;  /* 0x000000ffff167224 */ /* 0x000fe200078e00ff */
[----:B------:R-:W-:Y:S01]  /*0830*/  MOV R16, RZ ;  /* 0x000000ff00107202 */ /* 0x000fe20000000f00 */
[----:B------:R-:W-:Y:S01]  /*0840*/  IMAD.MOV.U32 R19, RZ, RZ, 0x412e8480 ;  /* 0x412e8480ff137424 */ /* 0x000fe200078e00ff */
[----:B------:R-:W-:-:S05]  /*0850*/  MOV R18, 0x0 ;  /* 0x0000000000127802 */ /* 0x000fca0000000f00 */
[----:B------:R-:W-:Y:S05]  /*0860*/  BRA.U !UP0, `(.L_x_7) ;  /* 0x0000000508c87547 */ /* 0x000fea000b800000 */
[----:B------:R-:W1:Y:S02]  /*0870*/  LDC.64 R4, c[0x0][0x380] ;  /* 0x0000e000ff047b82 */ /* 0x000e640000000a00 */
[----:B-1----:R-:W2:Y:S04]  /*0880*/  LDG.E.64 R10, desc[UR10][R4.64+0x8] ;  /* 0x0000080a040a7981 */ /* 0x002ea8000c1e1b00 */
[----:B------:R1:W5:Y:S01]  /*0890*/  LDG.E.64 R6, desc[UR10][R4.64] ;  /* 0x0000000a04067981 */ /* 0x000362000c1e1b00 */
[----:B------:R-:W-:Y:S01]  /*08a0*/  HFMA2 R18, -RZ, RZ, 10.90625, 0.015625 ;  /* 0x49742400ff127431 */ /* 0x000fe200000001ff */
[----:B------:R-:W-:Y:S01]  /*08b0*/  PRMT R22, RZ, 0x7610, R22 ;  /* 0x00007610ff167816 */ /* 0x000fe20000000016 */
[----:B------:R-:W-:Y:S01]  /*08c0*/  UIADD3 UR8, UPT, UPT, -UR8, URZ, URZ ;  /* 0x000000ff08087290 */ /* 0x000fe2000fffe1ff */
[----:B------:R-:W-:-:S02]  /*08d0*/  MOV R16, RZ ;  /* 0x000000ff00107202 */ /* 0x000fc40000000f00 */
[----:B--2---:R-:W-:Y:S02]  /*08e0*/  R2UR UR4, R10 ;  /* 0x000000000a0472ca */ /* 0x004fe400000e0000 */
[----:B------:R-:W-:-:S11]  /*08f0*/  R2UR UR5, R11 ;  /* 0x000000000b0572ca */ /* 0x000fd600000e0000 */
[----:B------:R-:W-:-:S03]  /*0900*/  UIADD3 UR6, UP0, UPT, UR4, 0x4, URZ ;  /* 0x0000000404067890 */ /* 0x000fc6000ff1e0ff */
[----:B------:R-:W-:Y:S01]  /*0910*/  UMOV UR4, URZ ;  /* 0x000000ff00047c82 */ /* 0x000fe20008000000 */
[----:B-1----:R-:W-:-:S12]  /*0920*/  UIADD3.X UR7, UPT, UPT, URZ, UR5, URZ, UP0, !UPT ;  /* 0x00000005ff077290 */ /* 0x002fd800087fe4ff */
.L_x_13:
[----:B------:R-:W-:Y:S01]  /*0930*/  MOV R5, UR7 ;  /* 0x0000000700057c02 */ /* 0x000fe20008000f00 */
[----:B------:R-:W-:Y:S01]  /*0940*/  IMAD.U32 R15, RZ, RZ, UR7 ;  /* 0x00000007ff0f7e24 */ /* 0x000fe2000f8e00ff */
[----:B------:R-:W-:Y:S01]  /*0950*/  MOV R14, UR6 ;  /* 0x00000006000e7c02 */ /* 0x000fe20008000f00 */
[----:B------:R-:W-:Y:S01]  /*0960*/  IMAD.U32 R4, RZ, RZ, UR6 ;  /* 0x00000006ff047e24 */ /* 0x000fe2000f8e00ff */
[----:B------:R-:W-:-:S03]  /*0970*/  MOV R13, UR7 ;  /* 0x00000007000d7c02 */ /* 0x000fc60008000f00 */
[----:B------:R-:W2:Y:S01]  /*0980*/  LD.E R15, desc[UR10][R14.64+0x4] ;  /* 0x0000040a0e0f7980 */ /* 0x000ea2000c101900 */
[----:B------:R-:W-:-:S03]  /*0990*/  MOV R12, UR6 ;  /* 0x00000006000c7c02 */ /* 0x000fc60008000f00 */
        /* <DEDUP_REMOVED lines=9> */
[----:B------:R1:W4:Y:S04]  /*0a30*/  LD.E R19, desc[UR10][R20.64] ;  /* 0x0000000a14137980 */ /* 0x000328000c101900 */
[----:B------:R-:W4:Y:S04]  /*0a40*/  LD.E R14, desc[UR10][R28.64] ;  /* 0x0000000a1c0e7980 */ /* 0x000f28000c101900 */
[----:B------:R-:W4:Y:S04]  /*0a50*/  LD.E R26, desc[UR10][R30.64] ;  /* 0x0000000a1e1a7980 */ /* 0x000f28000c101900 */
[----:B------:R-:W4:Y:S04]  /*0a60*/  LD.E R24, desc[UR10][R28.64+0x4] ;  /* 0x0000040a1c187980 */ /* 0x000f28000c101900 */
[----:B------:R-:W4:Y:S01]  /*0a70*/  LD.E R5, desc[UR10][R28.64+0x8] ;  /* 0x0000080a1c057980 */ /* 0x000f22000c101900 */
[----:B------:R-:W-:Y:S01]  /*0a80*/  BSSY.RECONVERGENT B0, `(.L_x_8) ;  /* 0x0000042000007945 */ /* 0x000fe20003800200 */
[----:B-1----:R-:W-:-:S02]  /*0a90*/  PRMT R21, RZ, 0x7610, R21 ;  /* 0x00007610ff157816 */ /* 0x002fc40000000015 */
[----:B------:R-:W-:Y:S01]  /*0aa0*/  MOV R15, RZ ;  /* 0x000000ff000f7202 */ /* 0x000fe20000000f00 */
[----:B--2---:R-:W-:-:S04]  /*0ab0*/  FADD R11, -R9, R32 ;  /* 0x00000020090b7221 */ /* 0x004fc80000000100 */
[----:B------:R-:W-:Y:S01]  /*0ac0*/  FMUL R4, RZ, R11 ;  /* 0x0000000bff047220 */ /* 0x000fe20000400000 */
[----:B---3--:R-:W-:-:S04]  /*0ad0*/  FADD R13, -R10, R17 ;  /* 0x000000110a0d7221 */ /* 0x008fc80000000100 */
[----:B------:R-:W-:Y:S01]  /*0ae0*/  FFMA R25, RZ, R13, -R4 ;  /* 0x0000000dff197223 */ /* 0x000fe20000000804 */
[C---:B----4-:R-:W-:Y:S01]  /*0af0*/  FADD R14, -R19.reuse, R14 ;  /* 0x0000000e130e7221 */ /* 0x050fe20000000100 */
[----:B------:R-:W-:-:S03]  /*0b00*/  FADD R12, -R19, R26 ;  /* 0x0000001a130c7221 */ /* 0x000fc60000000100 */
[----:B------:R-:W-:Y:S01]  /*0b10*/  FMUL R4, R14, R25 ;  /* 0x000000190e047220 */ /* 0x000fe20000400000 */
[----:B------:R-:W-:Y:S01]  /*0b20*/  FADD R23, -R9, R24 ;  /* 0x0000001809177221 */ /* 0x000fe20000000100 */
[-C--:B------:R-:W-:Y:S01]  /*0b30*/  FFMA R26, RZ, R12.reuse, R13 ;  /* 0x0000000cff1a7223 */ /* 0x080fe2000000000d */
[----:B------:R-:W-:Y:S01]  /*0b40*/  FFMA R27, -RZ, R12, -R11 ;  /* 0x0000000cff1b7223 */ /* 0x000fe2000000090b */
[----:B------:R-:W-:Y:S02]  /*0b50*/  FADD R24, -R10, R5 ;  /* 0x000000050a187221 */ /* 0x000fe40000000100 */
[----:B------:R-:W-:-:S04]  /*0b60*/  FFMA R5, R23, R26, R4 ;  /* 0x0000001a17057223 */ /* 0x000fc80000000004 */
[----:B------:R-:W-:-:S05]  /*0b70*/  FFMA R20, R24, R27, R5 ;  /* 0x0000001b18147223 */ /* 0x000fca0000000005 */
[----:B------:R-:W-:Y:S01]  /*0b80*/  FSETP.GEU.AND P0, PT, |R20|, 9.9999999747524270788e-07, PT ;  /* 0x358637bd1400780b */ /* 0x000fe20003f0e200 */
[----:B------:R-:W-:-:S12]  /*0b90*/  IMAD.MOV.U32 R17, RZ, RZ, RZ ;  /* 0x000000ffff117224 */ /* 0x000fd800078e00ff */
[----:B------:R-:W-:Y:S05]  /*0ba0*/  @!P0 BRA `(.L_x_9) ;  /* 0x0000000000bc8947 */ /* 0x000fea0003800000 */
[----:B------:R-:W-:Y:S01]  /*0bb0*/  IADD3 R4, PT, PT, R20, 0x1800000, RZ ;  /* 0x0180000014047810 */ /* 0x000fe20007ffe0ff */
[----:B------:R-:W-:Y:S03]  /*0bc0*/  BSSY.RECONVERGENT B1, `(.L_x_10) ;  /* 0x000000d000017945 */ /* 0x000fe60003800200 */
[----:B------:R-:W-:-:S04]  /*0bd0*/  LOP3.LUT R4, R4, 0x7f800000, RZ, 0xc0, !PT ;  /* 0x7f80000004047812 */ /* 0x000fc800078ec0ff */
[----:B------:R-:W-:-:S13]  /*0be0*/  ISETP.GT.U32.AND P0, PT, R4, 0x1ffffff, PT ;  /* 0x01ffffff0400780c */ /* 0x000fda0003f04070 */
[----:B------:R-:W-:Y:S05]  /*0bf0*/  @P0 BRA `(.L_x_11) ;  /* 0x0000000000140947 */ /* 0x000fea0003800000 */
[----:B------:R-:W-:Y:S01]  /*0c00*/  IMAD.MOV.U32 R4, RZ, RZ, R20 ;  /* 0x000000ffff047224 */ /* 0x000fe200078e0014 */
[----:B------:R-:W-:-:S07]  /*0c10*/  MOV R20, 0xc30 ;  /* 0x00000c3000147802 */ /* 0x000fce0000000f00 */
[----:B0-----:R-:W-:Y:S05]  /*0c20*/  CALL.REL.NOINC `($__internal_0_$__cuda_sm20_rcp_rn_f32_slowpath) ;  /* 0x0000000400387944 */ /* 0x001fea0003c00000 */
[----:B------:R-:W-:Y:S01]  /*0c30*/  MOV R5, R28 ;  /* 0x0000001c00057202 */ /* 0x000fe20000000f00 */
[----:B------:R-:W-:Y:S06]  /*0c40*/  BRA `(.L_x_12) ;  /* 0x0000000000107947 */ /* 0x000fec0003800000 */
.L_x_11:
[----:B------:R-:W1:Y:S02]  /*0c50*/  MUFU.RCP R5, R20 ;  /* 0x0000001400057308 */ /* 0x000e640000001000 */
[----:B-1----:R-:W-:-:S04]  /*0c60*/  FFMA R4, R20, R5, -1 ;  /* 0xbf80000014047423 */ /* 0x002fc80000000005 */
[----:B------:R-:W-:-:S04]  /*0c70*/  FADD.FTZ R4, -R4, -RZ ;  /* 0x800000ff04047221 */ /* 0x000fc80000010100 */
[----:B------:R-:W-:-:S07]  /*0c80*/  FFMA R5, R5, R4, R5 ;  /* 0x0000000405057223 */ /* 0x000fce0000000005 */
.L_x_12:
[----:B------:R-:W-:Y:S05]  /*0c90*/  BSYNC.RECONVERGENT B1 ;  /* 0x0000000000017941 */ /* 0x000fea0003800200 */
.L_x_10:
        /* <DEDUP_REMOVED lines=10> */
[C---:B------:R-:W-:Y:S01]  /*0d40*/  FMUL R9, R23.reuse, R28 ;  /* 0x0000001c17097220 */ /* 0x040fe20000400000 */
[----:B------:R-:W-:Y:S01]  /*0d50*/  FMUL R19, R24, R20 ;  /* 0x0000001418137220 */ /* 0x000fe20000400000 */
[-C--:B------:R-:W-:Y:S02]  /*0d60*/  FMUL R10, R14, R29.reuse ;  /* 0x0000001d0e0a7220 */ /* 0x080fe40000400000 */
        /* <DEDUP_REMOVED lines=19> */
.L_x_9:
[----:B------:R-:W-:Y:S05]  /*0ea0*/  BSYNC.RECONVERGENT B0 ;  /* 0x0000000000007941 */ /* 0x000fea0003800200 */
.L_x_8:
        /* <DEDUP_REMOVED lines=12> */
[----:B------:R-:W1:Y:S01]  /*0f70*/  F2F.F64.F32 R18, R18 ;  /* 0x0000001200127310 */ /* 0x000e620000201800 */
[----:B------:R-:W-:-:S07]  /*0f80*/  LOP3.LUT R22, R22, 0xff, RZ, 0xc0, !PT ;  /* 0x000000ff16167812 */ /* 0x000fce00078ec0ff */
.L_x_7:
[----:B------:R-:W-:Y:S01]  /*0f90*/  MOV R17, 0x0 ;  /* 0x0000000000117802 */ /* 0x000fe20000000f00 */
[----:B0-----:R0:W-:Y:S01]  /*0fa0*/  STL.64 [R1+0x8], R2 ;  /* 0x0000080201007387 */ /* 0x0011e20000100a00 */
[----:B------:R-:W2:Y:S01]  /*0fb0*/  LDCU.64 UR4, c[0x4][0x8] ;  /* 0x01000100ff0477ac */ /* 0x000ea20008000a00 */
[----:B------:R-:W-:Y:S01]  /*0fc0*/  MOV R6, UR36 ;  /* 0x0000002400067c02 */ /* 0x000fe20008000f00 */
[----:B------:R0:W3:Y:S01]  /*0fd0*/  LDC.64 R10, c[0x4][R17] ;  /* 0x01000000110a7b82 */ /* 0x0000e20000000a00 */
[----:B------:R0:W-:Y:S01]  /*0fe0*/  STL [R1], R8 ;  /* 0x0000000801007387 */ /* 0x0001e20000100800 */
[----:B------:R-:W-:-:S03]  /*0ff0*/  MOV R7, UR37 ;  /* 0x0000002500077c02 */ /* 0x000fc60008000f00 */
[----:B------:R0:W-:Y:S01]  /*1000*/  STL [R1+0x10], R0 ;  /* 0x0000100001007387 */ /* 0x0001e20000100800 */
[----:B--2---:R-:W-:Y:S01]  /*1010*/  MOV R4, UR4 ;  /* 0x0000000400047c02 */ /* 0x004fe20008000f00 */
[----:B0-----:R-:W-:-:S07]  /*1020*/  IMAD.U32 R5, RZ, RZ, UR5 ;  /* 0x00000005ff057e24 */ /* 0x001fce000f8e00ff */
[----:B------:R-:W-:-:S07]  /*1030*/  LEPC R20, `(.L_x_14) ;  /* 0x000000001014794e */ /* 0x000fce0000000000 */
[----:B-1-3--:R-:W-:Y:S05]  /*1040*/  CALL.ABS.NOINC R10 ;  /* 0x000000000a007343 */ /* 0x00afea0003c00000 */
.L_x_14:
[----:B------:R0:W-:Y:S01]  /*1050*/  STL.64 [R1+0x8], R18 ;  /* 0x0000081201007387 */ /* 0x0001e20000100a00 */
[----:B------:R0:W1:Y:S01]  /*1060*/  LDC.64 R2, c[0x4][R17] ;  /* 0x0100000011027b82 */ /* 0x0000620000000a00 */
[----:B------:R-:W2:Y:S01]  /*1070*/  LDCU.64 UR4, c[0x4][0x10] ;  /* 0x01000200ff0477ac */ /* 0x000ea20008000a00 */
[----:B------:R-:W-:Y:S01]  /*1080*/  MOV R6, UR36 ;  /* 0x0000002400067c02 */ /* 0x000fe20008000f00 */
[----:B------:R0:W-:Y:S01]  /*1090*/  STL [R1], R22 ;  /* 0x0000001601007387 */ /* 0x0001e20000100800 */
[----:B------:R-:W-:-:S03]  /*10a0*/  IMAD.U32 R7, RZ, RZ, UR37 ;  /* 0x00000025ff077e24 */ /* 0x000fc6000f8e00ff */
[----:B------:R0:W-:Y:S01]  /*10b0*/  STL [R1+0x10], R16 ;  /* 0x0000101001007387 */ /* 0x0001e20000100800 */
[----:B--2---:R-:W-:Y:S01]  /*10c0*/  IMAD.U32 R4, RZ, RZ, UR4 ;  /* 0x00000004ff047e24 */ /* 0x004fe2000f8e00ff */
[----:B0-----:R-:W-:-:S07]  /*10d0*/  MOV R5, UR5 ;  /* 0x0000000500057c02 */ /* 0x001fce0008000f00 */
[----:B------:R-:W-:-:S07]  /*10e0*/  LEPC R20, `(.L_x_15) ;  /* 0x000000001014794e */ /* 0x000fce0000000000 */
[----:B-1----:R-:W-:Y:S05]  /*10f0*/  CALL.ABS.NOINC R2 ;  /* 0x0000000002007343 */ /* 0x002fea0003c00000 */
.L_x_15:
[----:B------:R-:W-:Y:S05]  /*1100*/  EXIT ;  /* 0x000000000000794d */ /* 0x000fea0003800000 */
        .weak           $__internal_0_$__cuda_sm20_rcp_rn_f32_slowpath
        .type           $__internal_0_$__cuda_sm20_rcp_rn_f32_slowpath,@function
        .size           $__internal_0_$__cuda_sm20_rcp_rn_f32_slowpath,(.L_x_21 - $__internal_0_$__cuda_sm20_rcp_rn_f32_slowpath)
$__internal_0_$__cuda_sm20_rcp_rn_f32_slowpath:
[----:B------:R-:W-:Y:S01]  /*1110*/  SHF.L.U32 R5, R4, 0x1, RZ ;  /* 0x0000000104057819 */ /* 0x000fe200000006ff */
[----:B------:R-:W-:Y:S03]  /*1120*/  BSSY.RECONVERGENT B2, `(.L_x_16) ;  /* 0x0000030000027945 */ /* 0x000fe60003800200 */
[----:B------:R-:W-:-:S04]  /*1130*/  SHF.R.U32.HI R5, RZ, 0x18, R5 ;  /* 0x00000018ff057819 */ /* 0x000fc80000011605 */
[----:B------:R-:W-:-:S13]  /*1140*/  ISETP.NE.U32.AND P0, PT, R5, RZ, PT ;  /* 0x000000ff0500720c */ /* 0x000fda0003f05070 */
[----:B------:R-:W-:Y:S05]  /*1150*/  @P0 BRA `(.L_x_17) ;  /* 0x0000000000280947 */ /* 0x000fea0003800000 */
[----:B------:R-:W-:-:S04]  /*1160*/  SHF.L.U32 R5, R4, 0x1, RZ ;  /* 0x0000000104057819 */ /* 0x000fc800000006ff */
[----:B------:R-:W-:-:S13]  /*1170*/  ISETP.NE.AND P0, PT, R5, RZ, PT ;  /* 0x000000ff0500720c */ /* 0x000fda0003f05270 */
[----:B------:R-:W-:Y:S01]  /*1180*/  @P0 FFMA R29, R4, 1.84467440737095516160e+19, RZ ;  /* 0x5f800000041d0823 */ /* 0x000fe200000000ff */
[----:B------:R-:W-:Y:S08]  /*1190*/  @!P0 MUFU.RCP R28, R4 ;  /* 0x00000004001c8308 */ /* 0x000ff00000001000 */
[----:B------:R-:W0:Y:S02]  /*11a0*/  @P0 MUFU.RCP R30, R29 ;  /* 0x0000001d001e0308 */ /* 0x000e240000001000 */
[----:B0-----:R-:W-:-:S04]  /*11b0*/  @P0 FFMA R5, R29, R30, -1 ;  /* 0xbf8000001d050423 */ /* 0x001fc8000000001e */
[----:B------:R-:W-:-:S04]  /*11c0*/  @P0 FADD.FTZ R5, -R5, -RZ ;  /* 0x800000ff05050221 */ /* 0x000fc80000010100 */
[----:B------:R-:W-:-:S04]  /*11d0*/  @P0 FFMA R5, R30, R5, R30 ;  /* 0x000000051e050223 */ /* 0x000fc8000000001e */
[----:B------:R-:W-:Y:S01]  /*11e0*/  @P0 FFMA R28, R5, 1.84467440737095516160e+19, RZ ;  /* 0x5f800000051c0823 */ /* 0x000fe200000000ff */
[----:B------:R-:W-:Y:S06]  /*11f0*/  BRA `(.L_x_18) ;  /* 0x0000000000887947 */ /* 0x000fec0003800000 */
.L_x_17:
[----:B------:R-:W-:-:S05]  /*1200*/  VIADD R28, R5, 0xffffff03 ;  /* 0xffffff03051c7836 */ /* 0x000fca0000000000 */
[----:B------:R-:W-:-:S13]  /*1210*/  ISETP.GT.U32.AND P0, PT, R28, 0x1, PT ;  /* 0x000000011c00780c */ /* 0x000fda0003f04070 */
[----:B------:R-:W-:Y:S05]  /*1220*/  @P0 BRA `(.L_x_19) ;  /* 0x0000000000780947 */ /* 0x000fea0003800000 */
[----:B------:R-:W-:Y:S01]  /*1230*/  LOP3.LUT R29, R4, 0x7fffff, RZ, 0xc0, !PT ;  /* 0x007fffff041d7812 */ /* 0x000fe200078ec0ff */
[----:B------:R-:W-:-:S03]  /*1240*/  HFMA2 R33, -RZ, RZ, 0, 1.78813934326171875e-07 ;  /* 0x00000003ff217431 */ /* 0x000fc600000001ff */
[----:B------:R-:W-:-:S04]  /*1250*/  LOP3.LUT R30, R29, 0x3f800000, RZ, 0xfc, !PT ;  /* 0x3f8000001d1e7812 */ /* 0x000fc800078efcff */
[----:B------:R-:W0:Y:S01]  /*1260*/  MUFU.RCP R31, R30 ;  /* 0x0000001e001f7308 */ /* 0x000e220000001000 */
[----:B------:R-:W-:Y:S01]  /*1270*/  SHF.L.U32 R34, R33, R28, RZ ;  /* 0x0000001c21227219 */ /* 0x000fe200000006ff */
[----:B0-----:R-:W-:-:S04]  /*1280*/  FFMA R29, R30, R31, -1 ;  /* 0xbf8000001e1d7423 */ /* 0x001fc8000000001f */
[----:B------:R-:W-:-:S04]  /*1290*/  FADD.FTZ R32, -R29, -RZ ;  /* 0x800000ff1d207221 */ /* 0x000fc80000010100 */
[CCC-:B------:R-:W-:Y:S01]  /*12a0*/  FFMA.RM R29, R31.reuse, R32.reuse, R31.reuse ;  /* 0x000000201f1d7223 */ /* 0x1c0fe2000000401f */
[----:B------:R-:W-:-:S04]  /*12b0*/  FFMA.RP R32, R31, R32, R31 ;  /* 0x000000201f207223 */ /* 0x000fc8000000801f */
[C---:B------:R-:W-:Y:S02]  /*12c0*/  LOP3.LUT R31, R29.reuse, 0x7fffff, RZ, 0xc0, !PT ;  /* 0x007fffff1d1f7812 */ /* 0x040fe400078ec0ff */
[----:B------:R-:W-:Y:S02]  /*12d0*/  FSETP.NEU.FTZ.AND P0, PT, R29, R32, PT ;  /* 0x000000201d00720b */ /* 0x000fe40003f1d000 */
[----:B------:R-:W-:Y:S02]  /*12e0*/  LOP3.LUT R29, R31, 0x800000, RZ, 0xfc, !PT ;  /* 0x008000001f1d7812 */ /* 0x000fe400078efcff */
[----:B------:R-:W-:Y:S02]  /*12f0*/  SEL R31, RZ, 0xffffffff, !P0 ;  /* 0xffffffffff1f7807 */ /* 0x000fe40004000000 */
[----:B------:R-:W-:Y:S02]  /*1300*/  LOP3.LUT R33, R34, R29, RZ, 0xc0, !PT ;  /* 0x0000001d22217212 */ /* 0x000fe400078ec0ff */
[----:B------:R-:W-:-:S02]  /*1310*/  IADD3 R31, PT, PT, -R31, RZ, RZ ;  /* 0x000000ff1f1f7210 */ /* 0x000fc40007ffe1ff */
[-C--:B------:R-:W-:Y:S02]  /*1320*/  SHF.R.U32.HI R33, RZ, R28.reuse, R33 ;  /* 0x0000001cff217219 */ /* 0x080fe40000011621 */
[----:B------:R-:W-:Y:S02]  /*1330*/  LOP3.LUT P1, RZ, R31, R28, R29, 0xf8, !PT ;  /* 0x0000001c1fff7212 */ /* 0x000fe4000782f81d */
[C---:B------:R-:W-:Y:S02]  /*1340*/  LOP3.LUT P0, RZ, R33.reuse, 0x1, RZ, 0xc0, !PT ;  /* 0x0000000121ff7812 */ /* 0x040fe4000780c0ff */
[----:B------:R-:W-:-:S04]  /*1350*/  LOP3.LUT P2, RZ, R33, 0x2, RZ, 0xc0, !PT ;  /* 0x0000000221ff7812 */ /* 0x000fc8000784c0ff */
[----:B------:R-:W-:Y:S02]  /*1360*/  PLOP3.LUT P0, PT, P0, P1, P2, 0xe0, 0x0 ;  /* 0x000000000000781c */ /* 0x000fe40000703c20 */
[----:B------:R-:W-:Y:S02]  /*1370*/  LOP3.LUT P1, RZ, R4, 0x7fffff, RZ, 0xc0, !PT ;  /* 0x007fffff04ff7812 */ /* 0x000fe4000782c0ff */
[----:B------:R-:W-:-:S05]  /*1380*/  SEL R28, RZ, 0x1, !P0 ;  /* 0x00000001ff1c7807 */ /* 0x000fca0004000000 */
[----:B------:R-:W-:-:S05]  /*1390*/  IMAD.MOV R28, RZ, RZ, -R28 ;  /* 0x000000ffff1c7224 */ /* 0x000fca00078e0a1c */
[----:B------:R-:W-:Y:S02]  /*13a0*/  ISETP.GE.AND P0, PT, R28, RZ, PT ;  /* 0x000000ff1c00720c */ /* 0x000fe40003f06270 */
[----:B------:R-:W-:-:S04]  /*13b0*/  IADD3 R28, PT, PT, R5, -0xfc, RZ ;  /* 0xffffff04051c7810 */ /* 0x000fc80007ffe0ff */
[----:B------:R-:W-:-:S07]  /*13c0*/  SHF.R.U32.HI R29, RZ, R28, R29 ;  /* 0x0000001cff1d7219 */ /* 0x000fce000001161d */
[----:B------:R-:W-:-:S05]  /*13d0*/  @!P0 IADD3 R29, PT, PT, R29, 0x1, RZ ;  /* 0x000000011d1d8810 */ /* 0x000fca0007ffe0ff */
[----:B------:R-:W-:-:S05]  /*13e0*/  @!P1 IMAD.SHL.U32 R29, R29, 0x2, RZ ;  /* 0x000000021d1d9824 */ /* 0x000fca00078e00ff */
[----:B------:R-:W-:Y:S01]  /*13f0*/  LOP3.LUT R28, R29, 0x80000000, R4, 0xf8, !PT ;  /* 0x800000001d1c7812 */ /* 0x000fe200078ef804 */
[----:B------:R-:W-:Y:S06]  /*1400*/  BRA `(.L_x_18) ;  /* 0x0000000000047947 */ /* 0x000fec0003800000 */
.L_x_19:
[----:B------:R0:W1:Y:S02]  /*1410*/  MUFU.RCP R28, R4 ;  /* 0x00000004001c7308 */ /* 0x0000640000001000 */
.L_x_18:
[----:B------:R-:W-:Y:S05]  /*1420*/  BSYNC.RECONVERGENT B2 ;  /* 0x0000000000027941 */ /* 0x000fea0003800200 */
.L_x_16:
[----:B------:R-:W-:Y:S01]  /*1430*/  HFMA2 R5, -RZ, RZ, 0, 0 ;  /* 0x00000000ff057431 */ /* 0x000fe200000001ff */
[----:B0-----:R-:W-:-:S04]  /*1440*/  MOV R4, R20 ;  /* 0x0000001400047202 */ /* 0x001fc80000000f00 */
[----:B-1----:R-:W-:Y:S05]  /*1450*/  RET.REL.NODEC R4 `(_Z10ray_kernelP4Mesh) ;  /* 0xffffffe804e87950 */ /* 0x002fea0003c3ffff */
.L_x_20:
[----:B------:R-:W-:-:S00]  /*1460*/  BRA `(.L_x_20) ;  /* 0xfffffffc00fc7947 */ /* 0x000fc0000383ffff */
[----:B------:R-:W-:-:S00]  /*1470*/  NOP ;  /* 0x0000000000007918 */ /* 0x000fc00000000000 */
        /* <DEDUP_REMOVED lines=8> */
.L_x_21:


//--------------------- .nv.global.init           --------------------------
	.section	.nv.global.init,"aw",@progbits
.nv.global.init:
	.type		$str,@object
	.size		$str,($str$1 - $str)
$str:
        /*0000*/ 	.byte	0x48, 0x69, 0x74, 0x31, 0x3a, 0x20, 0x25, 0x64, 0x20, 0x74, 0x3d, 0x25, 0x2e, 0x34, 0x66, 0x20
        /*0010*/ 	.byte	0x66, 0x61, 0x63, 0x65, 0x3d, 0x25, 0x64, 0x0a, 0x00
	.type		$str$1,@object
	.size		$str$1,(.L_1 - $str$1)
$str$1:
        /*0019*/ 	.byte	0x48, 0x69, 0x74, 0x32, 0x3a, 0x20, 0x25, 0x64, 0x20, 0x74, 0x3d, 0x25, 0x2e, 0x34, 0x66, 0x20
        /*0029*/ 	.byte	0x66, 0x61, 0x63, 0x65, 0x3d, 0x25, 0x64, 0x0a, 0x00
.L_1:


//--------------------- .nv.shared.reserved.0     --------------------------
	.section	.nv.shared.reserved.0,"aw",@nobits
	.weak		__nv_reservedSMEM_offset_0_alias
	.size		__nv_reservedSMEM_offset_0_alias, 0, 64
	.other		__nv_reservedSMEM_offset_0_alias,@"STO_CUDA_RESERVED_SHARED STV_DEFAULT"
__nv_reservedSMEM_offset_0_alias:
	.zero		0
	.zero		64


//--------------------- .nv.constant0._Z10ray_kernelP4Mesh --------------------------
	.section	.nv.constant0._Z10ray_kernelP4Mesh,"a",@progbits
	.sectionflags	@""
	.align	4
.nv.constant0._Z10ray_kernelP4Mesh:
	.zero		904


//--------------------- SYMBOLS --------------------------

	.type		.nv.reservedSmem.offset0,@object
	.size		.nv.reservedSmem.offset0,0x4
	.type		vprintf,@function
